	.headerflags	@"EF_CUDA_TEXMODE_UNIFIED EF_CUDA_64BIT_ADDRESS EF_CUDA_ACCELERATORS EF_CUDA_SM90 EF_CUDA_VIRTUAL_SM(EF_CUDA_SM90)"
	.elftype	@"ET_EXEC"


//--------------------- .nv.info                  --------------------------
	.section	.nv.info,"",@"SHT_CUDA_INFO"
	.align	4


	//----- nvinfo : EIATTR_REGCOUNT
	.align		4
        /*0000*/ 	.byte	0x04, 0x2f
        /*0002*/ 	.short	(.L_1 - .L_0)
	.align		4
.L_0:
        /*0004*/ 	.word	index@(triton_poi_fused_max_pool2d_with_indices_39)
        /*0008*/ 	.word	0x00000028


	//----- nvinfo : EIATTR_MIN_STACK_SIZE
	.align		4
.L_1:
        /*000c*/ 	.byte	0x04, 0x12
        /*000e*/ 	.short	(.L_3 - .L_2)
	.align		4
.L_2:
        /*0010*/ 	.word	index@(triton_poi_fused_max_pool2d_with_indices_39)
        /*0014*/ 	.word	0x00000000


	//----- nvinfo : EIATTR_FRAME_SIZE
	.align		4
.L_3:
        /*0018*/ 	.byte	0x04, 0x11
        /*001a*/ 	.short	(.L_5 - .L_4)
	.align		4
.L_4:
        /*001c*/ 	.word	index@(triton_poi_fused_max_pool2d_with_indices_39)
        /*0020*/ 	.word	0x00000000


	//----- nvinfo : EIATTR_MIN_STACK_SIZE
	.align		4
.L_5:
        /*0024*/ 	.byte	0x04, 0x12
        /*0026*/ 	.short	(.L_7 - .L_6)
	.align		4
.L_6:
        /*0028*/ 	.word	index@(triton_poi_fused_max_pool2d_with_indices_39)
        /*002c*/ 	.word	0x00000000
.L_7:


//--------------------- .nv.info.triton_poi_fused_max_pool2d_with_indices_39 --------------------------
	.section	.nv.info.triton_poi_fused_max_pool2d_with_indices_39,"",@"SHT_CUDA_INFO"
	.sectionflags	@""
	.align	4


	//----- nvinfo : EIATTR_CUDA_API_VERSION
	.align		4
        /*0000*/ 	.byte	0x04, 0x37
        /*0002*/ 	.short	(.L_9 - .L_8)
.L_8:
        /*0004*/ 	.word	0x0000007c


	//----- nvinfo : EIATTR_KPARAM_INFO
	.align		4
.L_9:
        /*0008*/ 	.byte	0x04, 0x17
        /*000a*/ 	.short	(.L_11 - .L_10)
.L_10:
        /*000c*/ 	.word	0x00000000
        /*0010*/ 	.short	0x0003
        /*0012*/ 	.short	0x0014
        /*0014*/ 	.byte	0x00, 0xf0, 0x11, 0x00


	//----- nvinfo : EIATTR_KPARAM_INFO
	.align		4
.L_11:
        /*0018*/ 	.byte	0x04, 0x17
        /*001a*/ 	.short	(.L_13 - .L_12)
.L_12:
        /*001c*/ 	.word	0x00000000
        /*0020*/ 	.short	0x0002
        /*0022*/ 	.short	0x0010
        /*0024*/ 	.byte	0x00, 0xf0, 0x11, 0x00


	//----- nvinfo : EIATTR_KPARAM_INFO
	.align		4
.L_13:
        /*0028*/ 	.byte	0x04, 0x17
        /*002a*/ 	.short	(.L_15 - .L_14)
.L_14:
        /*002c*/ 	.word	0x00000000
        /*0030*/ 	.short	0x0001
        /*0032*/ 	.short	0x0008
        /*0034*/ 	.byte	0x00, 0xf4, 0x21, 0x00


	//----- nvinfo : EIATTR_KPARAM_INFO
	.align		4
.L_15:
        /*0038*/ 	.byte	0x04, 0x17
        /*003a*/ 	.short	(.L_17 - .L_16)
.L_16:
        /*003c*/ 	.word	0x00000000
        /*0040*/ 	.short	0x0000
        /*0042*/ 	.short	0x0000
        /*0044*/ 	.byte	0x00, 0xf4, 0x21, 0x00


	//----- nvinfo : EIATTR_SPARSE_MMA_MASK
	.align		4
.L_17:
        /*0048*/ 	.byte	0x03, 0x50
        /*004a*/ 	.short	0x0000


	//----- nvinfo : EIATTR_MAXREG_COUNT
	.align		4
        /*004c*/ 	.byte	0x03, 0x1b
        /*004e*/ 	.short	0x00ff


	//----- nvinfo : EIATTR_EXIT_INSTR_OFFSETS
	.align		4
        /*0050*/ 	.byte	0x04, 0x1c
        /*0052*/ 	.short	(.L_19 - .L_18)


	//   ....[0]....
.L_18:
        /*0054*/ 	.word	0x00001980


	//   ....[1]....
        /*0058*/ 	.word	0x000019d0


	//----- nvinfo : EIATTR_REQNTID
	.align		4
.L_19:
        /*005c*/ 	.byte	0x04, 0x10
        /*005e*/ 	.short	(.L_21 - .L_20)
.L_20:
        /*0060*/ 	.word	0x00000080
        /*0064*/ 	.word	0x00000001
        /*0068*/ 	.word	0x00000001


	//----- nvinfo : EIATTR_CBANK_PARAM_SIZE
	.align		4
.L_21:
        /*006c*/ 	.byte	0x03, 0x19
        /*006e*/ 	.short	0x0018


	//----- nvinfo : EIATTR_PARAM_CBANK
	.align		4
        /*0070*/ 	.byte	0x04, 0x0a
        /*0072*/ 	.short	(.L_23 - .L_22)
	.align		4
.L_22:
        /*0074*/ 	.word	index@(.nv.constant0.triton_poi_fused_max_pool2d_with_indices_39)
        /*0078*/ 	.short	0x0210
        /*007a*/ 	.short	0x0018


	//----- nvinfo : EIATTR_SW_WAR
	.align		4
.L_23:
        /*007c*/ 	.byte	0x04, 0x36
        /*007e*/ 	.short	(.L_25 - .L_24)
.L_24:
        /*0080*/ 	.word	0x00000008
.L_25:


//--------------------- .nv.callgraph             --------------------------
	.section	.nv.callgraph,"",@"SHT_CUDA_CALLGRAPH"
	.align	4
	.sectionentsize	8
	.align		4
        /*0000*/ 	.word	0x00000000
	.align		4
        /*0004*/ 	.word	0xffffffff
	.align		4
        /*0008*/ 	.word	0x00000000
	.align		4
        /*000c*/ 	.word	0xfffffffe
	.align		4
        /*0010*/ 	.word	0x00000000
	.align		4
        /*0014*/ 	.word	0xfffffffd
	.align		4
        /*0018*/ 	.word	0x00000000
	.align		4
        /*001c*/ 	.word	0xfffffffc


//--------------------- .text.triton_poi_fused_max_pool2d_with_indices_39 --------------------------
	.section	.text.triton_poi_fused_max_pool2d_with_indices_39,"ax",@progbits
	.sectionflags	@"SHF_BARRIERS=1"
	.align	128
        .global         triton_poi_fused_max_pool2d_with_indices_39
        .type           triton_poi_fused_max_pool2d_with_indices_39,@function
        .size           triton_poi_fused_max_pool2d_with_indices_39,(.L_x_1 - triton_poi_fused_max_pool2d_with_indices_39)
        .other          triton_poi_fused_max_pool2d_with_indices_39,@"STO_CUDA_ENTRY STV_DEFAULT"
triton_poi_fused_max_pool2d_with_indices_39:
.text.triton_poi_fused_max_pool2d_with_indices_39:
[----:B------:R-:W0:Y:S02]  /*0000*/  LDC R1, c[0x0][0x28] ;  /* 0x00000a00ff017b82 */ /* 0x000e240000000800 */
[----:B------:R-:W1:Y:S01]  /*0010*/  S2R R0, SR_TID.X ;  /* 0x0000000000007919 */ /* 0x000e620000002100 */
[----:B------:R-:W2:Y:S01]  /*0020*/  LDC.64 R34, c[0x0][0x210] ;  /* 0x00008400ff227b82 */ /* 0x000ea20000000a00 */
[----:B------:R-:W-:Y:S01]  /*0030*/  CS2R R10, SRZ ;  /* 0x00000000000a7805 */ /* 0x000fe2000001ff00 */
[----:B------:R-:W-:Y:S01]  /*0040*/  ULDC.64 UR6, c[0x0][0x208] ;  /* 0x0000820000067ab9 */ /* 0x000fe20000000a00 */
[----:B------:R-:W3:Y:S01]  /*0050*/  S2R R6, SR_CTAID.Y ;  /* 0x0000000000067919 */ /* 0x000ee20000002600 */
[----:B------:R-:W4:Y:S01]  /*0060*/  S2R R2, SR_CTAID.X ;  /* 0x0000000000027919 */ /* 0x000f220000002500 */
[----:B-1----:R-:W-:Y:S01]  /*0070*/  SHF.R.U32.HI R3, RZ, 0x3, R0 ;  /* 0x00000003ff037819 */ /* 0x002fe20000011600 */
[----:B------:R-:W-:Y:S02]  /*0080*/  IMAD.SHL.U32 R0, R0, 0x4, RZ ;  /* 0x0000000400007824 */ /* 0x000fe400078e00ff */
[----:B---3--:R-:W-:Y:S01]  /*0090*/  IMAD.SHL.U32 R32, R6, 0x20, RZ ;  /* 0x0000002006207824 */ /* 0x008fe200078e00ff */
[----:B------:R-:W-:-:S02]  /*00a0*/  SGXT.U32 R3, R3, 0x4 ;  /* 0x000000040303781a */ /* 0x000fc40000000000 */
[----:B------:R-:W-:Y:S01]  /*00b0*/  SHF.R.S32.HI R9, RZ, 0x1a, R6 ;  /* 0x0000001aff097819 */ /* 0x000fe20000011406 */
[----:B----4-:R-:W-:Y:S01]  /*00c0*/  IMAD.SHL.U32 R2, R2, 0x20, RZ ;  /* 0x0000002002027824 */ /* 0x010fe200078e00ff */
[----:B------:R-:W-:Y:S02]  /*00d0*/  LOP3.LUT R4, R32, R3, RZ, 0xfc, !PT ;  /* 0x0000000320047212 */ /* 0x000fe400078efcff */
[----:B------:R-:W-:Y:S02]  /*00e0*/  SGXT R9, R9, 0x1 ;  /* 0x000000010909781a */ /* 0x000fe40000000200 */
[----:B------:R-:W-:Y:S02]  /*00f0*/  SHF.R.S32.HI R5, RZ, 0x1f, R4 ;  /* 0x0000001fff057819 */ /* 0x000fe40000011404 */
[----:B------:R-:W-:Y:S02]  /*0100*/  LOP3.LUT R33, R2, 0x1c, R0, 0xf8, !PT ;  /* 0x0000001c02217812 */ /* 0x000fe400078ef800 */
[----:B------:R-:W-:-:S02]  /*0110*/  LEA.HI R6, R5, R4, RZ, 0x3 ;  /* 0x0000000405067211 */ /* 0x000fc400078f18ff */
[----:B------:R-:W-:Y:S01]  /*0120*/  LOP3.LUT R5, R32, 0x10, R3, 0xfe, !PT ;  /* 0x0000001020057812 */ /* 0x000fe200078efe03 */
[C---:B------:R-:W-:Y:S01]  /*0130*/  VIADD R12, R33.reuse, 0x300 ;  /* 0x00000300210c7836 */ /* 0x040fe20000000000 */
[----:B------:R-:W-:Y:S02]  /*0140*/  LOP3.LUT R7, R6, 0x7ffff8, RZ, 0xc0, !PT ;  /* 0x007ffff806077812 */ /* 0x000fe400078ec0ff */
[----:B------:R-:W-:Y:S02]  /*0150*/  ISETP.GE.AND P0, PT, R33, 0x300, PT ;  /* 0x000003002100780c */ /* 0x000fe40003f06270 */
[----:B------:R-:W-:Y:S01]  /*0160*/  SHF.R.S32.HI R8, RZ, 0x1f, R5 ;  /* 0x0000001fff087819 */ /* 0x000fe20000011405 */
[C---:B------:R-:W-:Y:S01]  /*0170*/  IMAD.IADD R7, R4.reuse, 0x1, -R7 ;  /* 0x0000000104077824 */ /* 0x040fe200078e0a07 */
[----:B------:R-:W-:Y:S02]  /*0180*/  SHF.R.S32.HI R6, RZ, 0x3, R6 ;  /* 0x00000003ff067819 */ /* 0x000fe40000011406 */
[----:B------:R-:W-:-:S02]  /*0190*/  ISETP.LT.AND P1, PT, R4, 0x100, !P0 ;  /* 0x000001000400780c */ /* 0x000fc40004721270 */
[----:B------:R-:W-:Y:S02]  /*01a0*/  LEA.HI R13, R8, R5, RZ, 0x3 ;  /* 0x00000005080d7211 */ /* 0x000fe400078f18ff */
[----:B------:R-:W-:Y:S02]  /*01b0*/  LEA.HI R4, R9, R4, RZ, 0x6 ;  /* 0x0000000409047211 */ /* 0x000fe400078f30ff */
[----:B------:R-:W-:Y:S02]  /*01c0*/  LEA.HI R8, R6, R6, RZ, 0x3 ;  /* 0x0000000606087211 */ /* 0x000fe400078f18ff */
[----:B------:R-:W-:Y:S02]  /*01d0*/  SHF.R.S32.HI R27, RZ, 0x6, R4 ;  /* 0x00000006ff1b7819 */ /* 0x000fe40000011404 */
[----:B------:R-:W-:Y:S01]  /*01e0*/  LOP3.LUT R25, R8, 0x7ffff8, RZ, 0xc0, !PT ;  /* 0x007ffff808197812 */ /* 0x000fe200078ec0ff */
[----:B------:R-:W-:Y:S01]  /*01f0*/  IMAD R8, R7, 0x600, RZ ;  /* 0x0000060007087824 */ /* 0x000fe200078e02ff */
[----:B------:R-:W-:-:S02]  /*0200*/  LOP3.LUT R4, R13, 0x7ffff8, RZ, 0xc0, !PT ;  /* 0x007ffff80d047812 */ /* 0x000fc400078ec0ff */
[----:B------:R-:W-:Y:S01]  /*0210*/  LEA.HI R15, R9, R5, RZ, 0x6 ;  /* 0x00000005090f7211 */ /* 0x000fe200078f30ff */
[----:B------:R-:W-:Y:S01]  /*0220*/  IMAD R27, R27, 0x36300, R8 ;  /* 0x000363001b1b7824 */ /* 0x000fe200078e0208 */
[----:B------:R-:W-:Y:S01]  /*0230*/  ISETP.LT.AND P0, PT, R5, 0x100, !P0 ;  /* 0x000001000500780c */ /* 0x000fe20004701270 */
[----:B------:R-:W-:Y:S01]  /*0240*/  IMAD.IADD R25, R6, 0x1, -R25 ;  /* 0x0000000106197824 */ /* 0x000fe200078e0a19 */
[----:B------:R-:W-:Y:S01]  /*0250*/  SHF.R.S32.HI R26, RZ, 0x6, R15 ;  /* 0x00000006ff1a7819 */ /* 0x000fe2000001140f */
[----:B------:R-:W-:Y:S01]  /*0260*/  IMAD.IADD R16, R33, 0x1, R27 ;  /* 0x0000000121107824 */ /* 0x000fe200078e021b */
[----:B------:R-:W-:Y:S01]  /*0270*/  CS2R R8, SRZ ;  /* 0x0000000000087805 */ /* 0x000fe2000001ff00 */
[----:B------:R-:W-:Y:S01]  /*0280*/  IMAD.IADD R18, R27, 0x1, R12 ;  /* 0x000000011b127824 */ /* 0x000fe200078e020c */
[----:B------:R-:W-:Y:S01]  /*0290*/  CS2R R6, SRZ ;  /* 0x0000000000067805 */ /* 0x000fe2000001ff00 */
[----:B------:R-:W-:Y:S01]  /*02a0*/  IMAD.IADD R14, R5, 0x1, -R4 ;  /* 0x00000001050e7824 */ /* 0x000fe200078e0a04 */
[----:B------:R-:W-:Y:S01]  /*02b0*/  CS2R R4, SRZ ;  /* 0x0000000000047805 */ /* 0x000fe2000001ff00 */
[C---:B------:R-:W-:Y:S01]  /*02c0*/  IMAD R15, R25.reuse, 0x6600, R16 ;  /* 0x00006600190f7824 */ /* 0x040fe200078e0210 */
[----:B------:R-:W-:Y:S01]  /*02d0*/  SHF.R.S32.HI R13, RZ, 0x3, R13 ;  /* 0x00000003ff0d7819 */ /* 0x000fe2000001140d */
[----:B------:R-:W-:-:S02]  /*02e0*/  IMAD R17, R25, 0x6600, R18 ;  /* 0x0000660019117824 */ /* 0x000fc400078e0212 */
[----:B------:R-:W-:Y:S01]  /*02f0*/  IMAD R19, R14, 0x600, RZ ;  /* 0x000006000e137824 */ /* 0x000fe200078e02ff */
[----:B------:R-:W-:Y:S01]  /*0300*/  LEA.HI R18, R13, R13, RZ, 0x3 ;  /* 0x0000000d0d127211 */ /* 0x000fe200078f18ff */
[----:B--2---:R-:W-:-:S03]  /*0310*/  IMAD.WIDE R14, R15, 0x4, R34 ;  /* 0x000000040f0e7825 */ /* 0x004fc600078e0222 */
[----:B------:R-:W-:Y:S01]  /*0320*/  LOP3.LUT R18, R18, 0x7ffff8, RZ, 0xc0, !PT ;  /* 0x007ffff812127812 */ /* 0x000fe200078ec0ff */
[----:B------:R-:W-:Y:S01]  /*0330*/  IMAD.WIDE R16, R17, 0x4, R34 ;  /* 0x0000000411107825 */ /* 0x000fe200078e0222 */
[----:B------:R-:W2:Y:S03]  /*0340*/  @P1 LDG.E.EL.128 R8, desc[UR6][R14.64] ;  /* 0x000000060e081981 */ /* 0x000ea6000c2e1d00 */
[----:B------:R-:W-:Y:S01]  /*0350*/  IMAD R26, R26, 0x36300, R19 ;  /* 0x000363001a1a7824 */ /* 0x000fe200078e0213 */
[----:B------:R1:W2:Y:S01]  /*0360*/  @P1 LDG.E.EL.128 R4, desc[UR6][R16.64] ;  /* 0x0000000610041981 */ /* 0x0002a2000c2e1d00 */
[----:B------:R-:W-:Y:S02]  /*0370*/  IMAD.IADD R24, R13, 0x1, -R18 ;  /* 0x000000010d187824 */ /* 0x000fe400078e0a12 */
[----:B------:R-:W-:Y:S02]  /*0380*/  IMAD.IADD R19, R33, 0x1, R26 ;  /* 0x0000000121137824 */ /* 0x000fe400078e021a */
[----:B------:R-:W-:-:S02]  /*0390*/  IMAD.IADD R29, R26, 0x1, R12 ;  /* 0x000000011a1d7824 */ /* 0x000fc400078e020c */
[C---:B------:R-:W-:Y:S02]  /*03a0*/  IMAD R19, R24.reuse, 0x6600, R19 ;  /* 0x0000660018137824 */ /* 0x040fe400078e0213 */
[----:B-1----:R-:W-:Y:S01]  /*03b0*/  IMAD R17, R24, 0x6600, R29 ;  /* 0x0000660018117824 */ /* 0x002fe200078e021d */
[----:B------:R-:W-:Y:S02]  /*03c0*/  CS2R R20, SRZ ;  /* 0x0000000000147805 */ /* 0x000fe4000001ff00 */
[----:B------:R-:W-:Y:S02]  /*03d0*/  CS2R R22, SRZ ;  /* 0x0000000000167805 */ /* 0x000fe4000001ff00 */
[----:B------:R-:W-:Y:S02]  /*03e0*/  CS2R R12, SRZ ;  /* 0x00000000000c7805 */ /* 0x000fe4000001ff00 */
[----:B------:R-:W-:Y:S01]  /*03f0*/  CS2R R14, SRZ ;  /* 0x00000000000e7805 */ /* 0x000fe2000001ff00 */
[----:B------:R-:W-:-:S04]  /*0400*/  IMAD.WIDE R30, R19, 0x4, R34 ;  /* 0x00000004131e7825 */ /* 0x000fc800078e0222 */
[----:B------:R-:W-:Y:S01]  /*0410*/  IMAD.WIDE R16, R17, 0x4, R34 ;  /* 0x0000000411107825 */ /* 0x000fe200078e0222 */
[----:B------:R-:W3:Y:S04]  /*0420*/  @P0 LDG.E.EL.128 R20, desc[UR6][R30.64] ;  /* 0x000000061e140981 */ /* 0x000ee8000c2e1d00 */
[----:B------:R1:W3:Y:S01]  /*0430*/  @P0 LDG.E.EL.128 R12, desc[UR6][R16.64] ;  /* 0x00000006100c0981 */ /* 0x0002e2000c2e1d00 */
[----:B------:R-:W-:-:S04]  /*0440*/  VIADD R36, R33, 0x600 ;  /* 0x0000060021247836 */ /* 0x000fc80000000000 */
[----:B------:R-:W-:-:S04]  /*0450*/  IMAD.IADD R18, R27, 0x1, R36 ;  /* 0x000000011b127824 */ /* 0x000fc800078e0224 */
[----:B------:R-:W-:Y:S01]  /*0460*/  IMAD R29, R25, 0x6600, R18 ;  /* 0x00006600191d7824 */ /* 0x000fe200078e0212 */
[----:B-1----:R-:W-:Y:S02]  /*0470*/  CS2R R16, SRZ ;  /* 0x0000000000107805 */ /* 0x002fe4000001ff00 */
[----:B------:R-:W-:Y:S01]  /*0480*/  CS2R R18, SRZ ;  /* 0x0000000000127805 */ /* 0x000fe2000001ff00 */
[----:B------:R-:W-:-:S05]  /*0490*/  IMAD.WIDE R28, R29, 0x4, R34 ;  /* 0x000000041d1c7825 */ /* 0x000fca00078e0222 */
[----:B------:R1:W4:Y:S01]  /*04a0*/  @P1 LDG.E.EL.128 R16, desc[UR6][R28.64] ;  /* 0x000000061c101981 */ /* 0x000322000c2e1d00 */
[C---:B------:R-:W-:Y:S02]  /*04b0*/  VIADD R31, R33.reuse, 0x3300 ;  /* 0x00003300211f7836 */ /* 0x040fe40000000000 */
[----:B-1----:R-:W-:-:S04]  /*04c0*/  VIADD R28, R33, 0x3600 ;  /* 0x00003600211c7836 */ /* 0x002fc80000000000 */
[----:B------:R-:W-:Y:S01]  /*04d0*/  IMAD.IADD R30, R27, 0x1, R28 ;  /* 0x000000011b1e7824 */ /* 0x000fe200078e021c */
[C---:B--2---:R-:W-:Y:S02]  /*04e0*/  FSETP.GT.AND P4, PT, R4.reuse, R8, PT ;  /* 0x000000080400720b */ /* 0x044fe40003f84000 */
[----:B------:R-:W-:Y:S02]  /*04f0*/  FSETP.GT.AND P3, PT, R5, R9, PT ;  /* 0x000000090500720b */ /* 0x000fe40003f64000 */
[----:B------:R-:W-:Y:S02]  /*0500*/  FSETP.NAN.AND P5, PT, R4, R4, PT ;  /* 0x000000040400720b */ /* 0x000fe40003fa8000 */
[----:B------:R-:W-:-:S07]  /*0510*/  FSETP.GT.AND P2, PT, R6, R10, PT ;  /* 0x0000000a0600720b */ /* 0x000fce0003f44000 */
[----:B------:R-:W-:Y:S02]  /*0520*/  @!P4 FSEL R4, R4, R8, P5 ;  /* 0x000000080404c208 */ /* 0x000fe40002800000 */
[----:B------:R-:W-:Y:S02]  /*0530*/  FSETP.NAN.AND P5, PT, R5, R5, PT ;  /* 0x000000050500720b */ /* 0x000fe40003fa8000 */
[----:B------:R-:W-:Y:S02]  /*0540*/  FSETP.GT.AND P4, PT, R7, R11, PT ;  /* 0x0000000b0700720b */ /* 0x000fe40003f84000 */
[----:B------:R-:W-:Y:S02]  /*0550*/  @!P3 FSEL R5, R5, R9, P5 ;  /* 0x000000090505b208 */ /* 0x000fe40002800000 */
[----:B------:R-:W-:Y:S02]  /*0560*/  FSETP.NAN.AND P5, PT, R6, R6, PT ;  /* 0x000000060600720b */ /* 0x000fe40003fa8000 */
[----:B---3--:R-:W-:-:S02]  /*0570*/  FSETP.GT.AND P3, PT, R12, R20, PT ;  /* 0x000000140c00720b */ /* 0x008fc40003f64000 */
[----:B------:R-:W-:Y:S02]  /*0580*/  @!P2 FSEL R6, R6, R10, P5 ;  /* 0x0000000a0606a208 */ /* 0x000fe40002800000 */
[----:B------:R-:W-:Y:S02]  /*0590*/  FSETP.NAN.AND P2, PT, R7, R7, PT ;  /* 0x000000070700720b */ /* 0x000fe40003f48000 */
[----:B------:R-:W-:Y:S02]  /*05a0*/  FSETP.GT.AND P5, PT, R13, R21, PT ;  /* 0x000000150d00720b */ /* 0x000fe40003fa4000 */
[----:B------:R-:W-:Y:S02]  /*05b0*/  @!P4 FSEL R7, R7, R11, P2 ;  /* 0x0000000b0707c208 */ /* 0x000fe40001000000 */
[----:B------:R-:W-:Y:S02]  /*05c0*/  FSETP.NAN.AND P4, PT, R12, R12, PT ;  /* 0x0000000c0c00720b */ /* 0x000fe40003f88000 */
[----:B------:R-:W-:-:S02]  /*05d0*/  FSETP.GT.AND P2, PT, R14, R22, PT ;  /* 0x000000160e00720b */ /* 0x000fc40003f44000 */
[----:B------:R-:W-:Y:S02]  /*05e0*/  @!P3 FSEL R12, R12, R20, P4 ;  /* 0x000000140c0cb208 */ /* 0x000fe40002000000 */
[----:B------:R-:W-:Y:S02]  /*05f0*/  FSETP.NAN.AND P4, PT, R13, R13, PT ;  /* 0x0000000d0d00720b */ /* 0x000fe40003f88000 */
[----:B------:R-:W-:Y:S02]  /*0600*/  FSETP.GT.AND P3, PT, R15, R23, PT ;  /* 0x000000170f00720b */ /* 0x000fe40003f64000 */
[----:B------:R-:W-:Y:S02]  /*0610*/  @!P5 FSEL R13, R13, R21, P4 ;  /* 0x000000150d0dd208 */ /* 0x000fe40002000000 */
[----:B------:R-:W-:Y:S02]  /*0620*/  FSETP.NAN.AND P6, PT, R14, R14, PT ;  /* 0x0000000e0e00720b */ /* 0x000fe40003fc8000 */
[----:B----4-:R-:W-:-:S02]  /*0630*/  FSETP.NAN.AND P4, PT, R16, R16, PT ;  /* 0x000000101000720b */ /* 0x010fc40003f88000 */
[----:B------:R-:W-:Y:S02]  /*0640*/  FSETP.NAN.AND P5, PT, R17, R17, PT ;  /* 0x000000111100720b */ /* 0x000fe40003fa8000 */
[----:B------:R-:W-:Y:S02]  /*0650*/  @!P2 FSEL R14, R14, R22, P6 ;  /* 0x000000160e0ea208 */ /* 0x000fe40003000000 */
[----:B------:R-:W-:-:S04]  /*0660*/  FSETP.NAN.AND P2, PT, R15, R15, PT ;  /* 0x0000000f0f00720b */ /* 0x000fc80003f48000 */
[----:B------:R-:W-:Y:S02]  /*0670*/  @!P3 FSEL R15, R15, R23, P2 ;  /* 0x000000170f0fb208 */ /* 0x000fe40001000000 */
[----:B------:R-:W-:Y:S02]  /*0680*/  FSETP.GEU.AND P2, PT, R4, R16, PT ;  /* 0x000000100400720b */ /* 0x000fe40003f4e000 */
[----:B------:R-:W-:Y:S02]  /*0690*/  FSETP.GEU.AND P3, PT, R5, R17, PT ;  /* 0x000000110500720b */ /* 0x000fe40003f6e000 */
[----:B------:R-:W-:Y:S02]  /*06a0*/  @!P4 FSEL R16, R16, R4, !P2 ;  /* 0x000000041010c208 */ /* 0x000fe40005000000 */
[----:B------:R-:W-:Y:S02]  /*06b0*/  @!P5 FSEL R17, R17, R5, !P3 ;  /* 0x000000051111d208 */ /* 0x000fe40005800000 */
[----:B------:R-:W-:-:S02]  /*06c0*/  FSETP.NAN.AND P2, PT, R18, R18, PT ;  /* 0x000000121200720b */ /* 0x000fc40003f48000 */
[-C--:B------:R-:W-:Y:S01]  /*06d0*/  FSETP.NAN.AND P3, PT, R19, R19.reuse, PT ;  /* 0x000000131300720b */ /* 0x080fe20003f68000 */
[----:B------:R-:W-:Y:S01]  /*06e0*/  IMAD.IADD R5, R26, 0x1, R36 ;  /* 0x000000011a057824 */ /* 0x000fe200078e0224 */
[----:B------:R-:W-:Y:S01]  /*06f0*/  FSETP.GEU.AND P4, PT, R6, R18, PT ;  /* 0x000000120600720b */ /* 0x000fe20003f8e000 */
[----:B------:R-:W-:Y:S01]  /*0700*/  VIADD R10, R33, 0x3900 ;  /* 0x00003900210a7836 */ /* 0x000fe20000000000 */
[----:B------:R-:W-:Y:S01]  /*0710*/  FSETP.GEU.AND P5, PT, R7, R19, PT ;  /* 0x000000130700720b */ /* 0x000fe20003fae000 */
[C---:B------:R-:W-:Y:S02]  /*0720*/  VIADD R22, R33.reuse, 0x6600 ;  /* 0x0000660021167836 */ /* 0x040fe40000000000 */
[C---:B------:R-:W-:Y:S02]  /*0730*/  VIADD R4, R33.reuse, 0x6900 ;  /* 0x0000690021047836 */ /* 0x040fe40000000000 */
[----:B------:R-:W-:Y:S02]  /*0740*/  VIADD R8, R33, 0x6c00 ;  /* 0x00006c0021087836 */ /* 0x000fe40000000000 */
[----:B------:R-:W-:Y:S01]  /*0750*/  IMAD R11, R24, 0x6600, R5 ;  /* 0x00006600180b7824 */ /* 0x000fe200078e0205 */
[----:B------:R-:W-:Y:S01]  /*0760*/  @!P2 FSEL R18, R18, R6, !P4 ;  /* 0x000000061212a208 */ /* 0x000fe20006000000 */
[----:B------:R-:W-:Y:S01]  /*0770*/  IMAD.IADD R9, R27, 0x1, R31 ;  /* 0x000000011b097824 */ /* 0x000fe200078e021f */
[----:B------:R-:W-:Y:S01]  /*0780*/  @!P3 FSEL R19, R19, R7, !P5 ;  /* 0x000000071313b208 */ /* 0x000fe20006800000 */
[----:B------:R-:W-:-:S02]  /*0790*/  IMAD.IADD R29, R27, 0x1, R10 ;  /* 0x000000011b1d7824 */ /* 0x000fc400078e020a */
[C---:B------:R-:W-:Y:S02]  /*07a0*/  IMAD.IADD R23, R27.reuse, 0x1, R22 ;  /* 0x000000011b177824 */ /* 0x040fe400078e0216 */
[C---:B------:R-:W-:Y:S02]  /*07b0*/  IMAD.IADD R21, R27.reuse, 0x1, R4 ;  /* 0x000000011b157824 */ /* 0x040fe400078e0204 */
[----:B------:R-:W-:Y:S01]  /*07c0*/  IMAD.IADD R20, R27, 0x1, R8 ;  /* 0x000000011b147824 */ /* 0x000fe200078e0208 */
[----:B------:R-:W-:Y:S01]  /*07d0*/  CS2R R6, SRZ ;  /* 0x0000000000067805 */ /* 0x000fe2000001ff00 */
[C---:B------:R-:W-:Y:S01]  /*07e0*/  IMAD.IADD R27, R26.reuse, 0x1, R4 ;  /* 0x000000011a1b7824 */ /* 0x040fe200078e0204 */
[----:B------:R-:W-:Y:S01]  /*07f0*/  CS2R R4, SRZ ;  /* 0x0000000000047805 */ /* 0x000fe2000001ff00 */
[----:B------:R-:W-:Y:S02]  /*0800*/  IMAD.IADD R33, R26, 0x1, R10 ;  /* 0x000000011a217824 */ /* 0x000fe400078e020a */
[----:B------:R-:W-:-:S05]  /*0810*/  IMAD.WIDE R10, R11, 0x4, R34 ;  /* 0x000000040b0a7825 */ /* 0x000fca00078e0222 */
[----:B------:R1:W2:Y:S01]  /*0820*/  @P0 LDG.E.EL.128 R4, desc[UR6][R10.64] ;  /* 0x000000060a040981 */ /* 0x0002a2000c2e1d00 */
[C---:B------:R-:W-:Y:S02]  /*0830*/  IMAD.IADD R31, R26.reuse, 0x1, R31 ;  /* 0x000000011a1f7824 */ /* 0x040fe400078e021f */
[C---:B------:R-:W-:Y:S02]  /*0840*/  IMAD.IADD R28, R26.reuse, 0x1, R28 ;  /* 0x000000011a1c7824 */ /* 0x040fe400078e021c */
[C---:B------:R-:W-:Y:S02]  /*0850*/  IMAD.IADD R22, R26.reuse, 0x1, R22 ;  /* 0x000000011a167824 */ /* 0x040fe400078e0216 */
[----:B------:R-:W-:Y:S01]  /*0860*/  IMAD.IADD R26, R26, 0x1, R8 ;  /* 0x000000011a1a7824 */ /* 0x000fe200078e0208 */
[----:B-1----:R-:W-:Y:S02]  /*0870*/  CS2R R10, SRZ ;  /* 0x00000000000a7805 */ /* 0x002fe4000001ff00 */
[----:B--2---:R-:W-:-:S02]  /*0880*/  FSETP.NAN.AND P4, PT, R4, R4, PT ;  /* 0x000000040400720b */ /* 0x004fc40003f88000 */
[----:B------:R-:W-:Y:S02]  /*0890*/  FSETP.NAN.AND P3, PT, R5, R5, PT ;  /* 0x000000050500720b */ /* 0x000fe40003f68000 */
[----:B------:R-:W-:-:S09]  /*08a0*/  FSETP.GEU.AND P5, PT, R12, R4, PT ;  /* 0x000000040c00720b */ /* 0x000fd20003fae000 */
[----:B------:R-:W-:Y:S02]  /*08b0*/  @!P4 FSEL R4, R4, R12, !P5 ;  /* 0x0000000c0404c208 */ /* 0x000fe40006800000 */
[----:B------:R-:W-:-:S04]  /*08c0*/  FSETP.GEU.AND P4, PT, R13, R5, PT ;  /* 0x000000050d00720b */ /* 0x000fc80003f8e000 */
[----:B------:R-:W-:Y:S01]  /*08d0*/  @!P3 FSEL R5, R5, R13, !P4 ;  /* 0x0000000d0505b208 */ /* 0x000fe20006000000 */
[----:B------:R-:W-:Y:S01]  /*08e0*/  IMAD R13, R25, 0x6600, R9 ;  /* 0x00006600190d7824 */ /* 0x000fe200078e0209 */
[----:B------:R-:W-:-:S03]  /*08f0*/  CS2R R8, SRZ ;  /* 0x0000000000087805 */ /* 0x000fc6000001ff00 */
[----:B------:R-:W-:-:S05]  /*0900*/  IMAD.WIDE R12, R13, 0x4, R34 ;  /* 0x000000040d0c7825 */ /* 0x000fca00078e0222 */
[----:B------:R1:W2:Y:S01]  /*0910*/  @P1 LDG.E.EL.128 R8, desc[UR6][R12.64] ;  /* 0x000000060c081981 */ /* 0x0002a2000c2e1d00 */
[-C--:B------:R-:W-:Y:S02]  /*0920*/  FSETP.NAN.AND P2, PT, R6, R6.reuse, PT ;  /* 0x000000060600720b */ /* 0x080fe40003f48000 */
[----:B------:R-:W-:Y:S02]  /*0930*/  FSETP.GEU.AND P5, PT, R14, R6, PT ;  /* 0x000000060e00720b */ /* 0x000fe40003fae000 */
[----:B------:R-:W-:-:S09]  /*0940*/  FSETP.NAN.AND P4, PT, R7, R7, PT ;  /* 0x000000070700720b */ /* 0x000fd20003f88000 */
[----:B------:R-:W-:Y:S02]  /*0950*/  @!P2 FSEL R6, R6, R14, !P5 ;  /* 0x0000000e0606a208 */ /* 0x000fe40006800000 */
[----:B------:R-:W-:-:S04]  /*0960*/  FSETP.GEU.AND P5, PT, R15, R7, PT ;  /* 0x000000070f00720b */ /* 0x000fc80003fae000 */
[----:B------:R-:W-:Y:S02]  /*0970*/  @!P4 FSEL R7, R7, R15, !P5 ;  /* 0x0000000f0707c208 */ /* 0x000fe40006800000 */
[----:B-1----:R-:W-:Y:S02]  /*0980*/  CS2R R12, SRZ ;  /* 0x00000000000c7805 */ /* 0x002fe4000001ff00 */
[----:B------:R-:W-:Y:S02]  /*0990*/  CS2R R14, SRZ ;  /* 0x00000000000e7805 */ /* 0x000fe4000001ff00 */
[-C--:B--2---:R-:W-:Y:S02]  /*09a0*/  FSETP.NAN.AND P2, PT, R9, R9.reuse, PT ;  /* 0x000000090900720b */ /* 0x084fe40003f48000 */
[----:B------:R-:W-:Y:S02]  /*09b0*/  FSETP.NAN.AND P3, PT, R8, R8, PT ;  /* 0x000000080800720b */ /* 0x000fe40003f68000 */
[----:B------:R-:W-:-:S02]  /*09c0*/  FSETP.GEU.AND P5, PT, R17, R9, PT ;  /* 0x000000091100720b */ /* 0x000fc40003fae000 */
[----:B------:R-:W-:-:S07]  /*09d0*/  FSETP.GEU.AND P4, PT, R16, R8, PT ;  /* 0x000000081000720b */ /* 0x000fce0003f8e000 */
[----:B------:R-:W-:Y:S01]  /*09e0*/  @!P2 FSEL R9, R9, R17, !P5 ;  /* 0x000000110909a208 */ /* 0x000fe20006800000 */
[----:B------:R-:W-:Y:S01]  /*09f0*/  IMAD R17, R24, 0x6600, R31 ;  /* 0x0000660018117824 */ /* 0x000fe200078e021f */
[----:B------:R-:W-:-:S03]  /*0a00*/  @!P3 FSEL R8, R8, R16, !P4 ;  /* 0x000000100808b208 */ /* 0x000fc60006000000 */
[----:B------:R-:W-:-:S05]  /*0a10*/  IMAD.WIDE R16, R17, 0x4, R34 ;  /* 0x0000000411107825 */ /* 0x000fca00078e0222 */
[----:B------:R1:W2:Y:S01]  /*0a20*/  @P0 LDG.E.EL.128 R12, desc[UR6][R16.64] ;  /* 0x00000006100c0981 */ /* 0x0002a2000c2e1d00 */
[-C--:B------:R-:W-:Y:S02]  /*0a30*/  FSETP.NAN.AND P4, PT, R10, R10.reuse, PT ;  /* 0x0000000a0a00720b */ /* 0x080fe40003f88000 */
[----:B------:R-:W-:Y:S02]  /*0a40*/  FSETP.NAN.AND P3, PT, R11, R11, PT ;  /* 0x0000000b0b00720b */ /* 0x000fe40003f68000 */
[----:B------:R-:W-:Y:S01]  /*0a50*/  FSETP.GEU.AND P5, PT, R18, R10, PT ;  /* 0x0000000a1200720b */ /* 0x000fe20003fae000 */
[----:B------:R-:W-:-:S08]  /*0a60*/  IMAD R31, R25, 0x6600, R30 ;  /* 0x00006600191f7824 */ /* 0x000fd000078e021e */
[----:B------:R-:W-:Y:S02]  /*0a70*/  @!P4 FSEL R10, R10, R18, !P5 ;  /* 0x000000120a0ac208 */ /* 0x000fe40006800000 */
[----:B------:R-:W-:Y:S02]  /*0a80*/  FSETP.GEU.AND P4, PT, R19, R11, PT ;  /* 0x0000000b1300720b */ /* 0x000fe40003f8e000 */
[----:B-1----:R-:W-:Y:S01]  /*0a90*/  CS2R R16, SRZ ;  /* 0x0000000000107805 */ /* 0x002fe2000001ff00 */
[----:B------:R-:W-:Y:S01]  /*0aa0*/  IMAD.WIDE R30, R31, 0x4, R34 ;  /* 0x000000041f1e7825 */ /* 0x000fe200078e0222 */
[----:B------:R-:W-:Y:S02]  /*0ab0*/  @!P3 FSEL R11, R11, R19, !P4 ;  /* 0x000000130b0bb208 */ /* 0x000fe40006000000 */
[----:B------:R-:W-:-:S06]  /*0ac0*/  CS2R R18, SRZ ;  /* 0x0000000000127805 */ /* 0x000fcc000001ff00 */
[----:B------:R1:W3:Y:S02]  /*0ad0*/  @P1 LDG.E.EL.128 R16, desc[UR6][R30.64] ;  /* 0x000000061e101981 */ /* 0x0002e4000c2e1d00 */
[----:B-1----:R-:W-:-:S04]  /*0ae0*/  IMAD R31, R24, 0x6600, R28 ;  /* 0x00006600181f7824 */ /* 0x002fc800078e021c */
[----:B------:R-:W-:Y:S01]  /*0af0*/  IMAD.WIDE R30, R31, 0x4, R34 ;  /* 0x000000041f1e7825 */ /* 0x000fe200078e0222 */
[-C--:B--2---:R-:W-:Y:S02]  /*0b00*/  FSETP.NAN.AND P2, PT, R12, R12.reuse, PT ;  /* 0x0000000c0c00720b */ /* 0x084fe40003f48000 */
[----:B------:R-:W-:Y:S02]  /*0b10*/  FSETP.GEU.AND P5, PT, R4, R12, PT ;  /* 0x0000000c0400720b */ /* 0x000fe40003fae000 */
[----:B------:R-:W-:Y:S02]  /*0b20*/  FSETP.NAN.AND P4, PT, R13, R13, PT ;  /* 0x0000000d0d00720b */ /* 0x000fe40003f88000 */
[----:B------:R-:W-:-:S07]  /*0b30*/  FSETP.NAN.AND P3, PT, R14, R14, PT ;  /* 0x0000000e0e00720b */ /* 0x000fce0003f68000 */
[----:B------:R-:W-:Y:S02]  /*0b40*/  @!P2 FSEL R12, R12, R4, !P5 ;  /* 0x000000040c0ca208 */ /* 0x000fe40006800000 */
[----:B------:R-:W-:Y:S02]  /*0b50*/  FSETP.NAN.AND P2, PT, R15, R15, PT ;  /* 0x0000000f0f00720b */ /* 0x000fe40003f48000 */
[----:B------:R-:W-:-:S04]  /*0b60*/  FSETP.GEU.AND P5, PT, R5, R13, PT ;  /* 0x0000000d0500720b */ /* 0x000fc80003fae000 */
[----:B------:R-:W-:Y:S02]  /*0b70*/  @!P4 FSEL R13, R13, R5, !P5 ;  /* 0x000000050d0dc208 */ /* 0x000fe40006800000 */
[----:B------:R-:W-:Y:S02]  /*0b80*/  FSETP.GEU.AND P4, PT, R6, R14, PT ;  /* 0x0000000e0600720b */ /* 0x000fe40003f8e000 */
[----:B------:R-:W-:Y:S02]  /*0b90*/  FSETP.GEU.AND P5, PT, R7, R15, PT ;  /* 0x0000000f0700720b */ /* 0x000fe40003fae000 */
[----:B------:R-:W-:Y:S02]  /*0ba0*/  CS2R R4, SRZ ;  /* 0x0000000000047805 */ /* 0x000fe4000001ff00 */
[----:B------:R-:W-:Y:S02]  /*0bb0*/  @!P3 FSEL R14, R14, R6, !P4 ;  /* 0x000000060e0eb208 */ /* 0x000fe40006000000 */
[----:B------:R-:W-:-:S02]  /*0bc0*/  @!P2 FSEL R15, R15, R7, !P5 ;  /* 0x000000070f0fa208 */ /* 0x000fc40006800000 */
[----:B------:R-:W-:-:S06]  /*0bd0*/  CS2R R6, SRZ ;  /* 0x0000000000067805 */ /* 0x000fcc000001ff00 */
[----:B------:R1:W2:Y:S01]  /*0be0*/  @P0 LDG.E.EL.128 R4, desc[UR6][R30.64] ;  /* 0x000000061e040981 */ /* 0x0002a2000c2e1d00 */
[-C--:B---3--:R-:W-:Y:S02]  /*0bf0*/  FSETP.NAN.AND P4, PT, R16, R16.reuse, PT ;  /* 0x000000101000720b */ /* 0x088fe40003f88000 */
[----:B------:R-:W-:Y:S02]  /*0c00*/  FSETP.NAN.AND P3, PT, R17, R17, PT ;  /* 0x000000111100720b */ /* 0x000fe40003f68000 */
[----:B------:R-:W-:Y:S02]  /*0c10*/  FSETP.GEU.AND P5, PT, R8, R16, PT ;  /* 0x000000100800720b */ /* 0x000fe40003fae000 */
[----:B------:R-:W-:-:S07]  /*0c20*/  FSETP.NAN.AND P2, PT, R18, R18, PT ;  /* 0x000000121200720b */ /* 0x000fce0003f48000 */
[----:B------:R-:W-:Y:S02]  /*0c30*/  @!P4 FSEL R16, R16, R8, !P5 ;  /* 0x000000081010c208 */ /* 0x000fe40006800000 */
[----:B------:R-:W-:-:S04]  /*0c40*/  FSETP.GEU.AND P4, PT, R9, R17, PT ;  /* 0x000000110900720b */ /* 0x000fc80003f8e000 */
[----:B------:R-:W-:Y:S01]  /*0c50*/  @!P3 FSEL R17, R17, R9, !P4 ;  /* 0x000000091111b208 */ /* 0x000fe20006000000 */
[----:B------:R-:W-:Y:S01]  /*0c60*/  IMAD R9, R25, 0x6600, R29 ;  /* 0x0000660019097824 */ /* 0x000fe200078e021d */
[----:B------:R-:W-:Y:S02]  /*0c70*/  CS2R R28, SRZ ;  /* 0x00000000001c7805 */ /* 0x000fe4000001ff00 */
[----:B-1----:R-:W-:Y:S01]  /*0c80*/  CS2R R30, SRZ ;  /* 0x00000000001e7805 */ /* 0x002fe2000001ff00 */
[----:B------:R-:W-:Y:S01]  /*0c90*/  IMAD.WIDE R8, R9, 0x4, R34 ;  /* 0x0000000409087825 */ /* 0x000fe200078e0222 */
[----:B------:R-:W-:Y:S02]  /*0ca0*/  FSETP.GEU.AND P5, PT, R10, R18, PT ;  /* 0x000000120a00720b */ /* 0x000fe40003fae000 */
[----:B------:R-:W-:Y:S02]  /*0cb0*/  FSETP.NAN.AND P4, PT, R19, R19, PT ;  /* 0x000000131300720b */ /* 0x000fe40003f88000 */
[----:B------:R1:W3:Y:S01]  /*0cc0*/  @P1 LDG.E.EL.128 R28, desc[UR6][R8.64] ;  /* 0x00000006081c1981 */ /* 0x0002e2000c2e1d00 */
[----:B------:R-:W-:-:S02]  /*0cd0*/  @!P2 FSEL R18, R18, R10, !P5 ;  /* 0x0000000a1212a208 */ /* 0x000fc40006800000 */
[----:B------:R-:W-:-:S08]  /*0ce0*/  FSETP.GEU.AND P5, PT, R11, R19, PT ;  /* 0x000000130b00720b */ /* 0x000fd00003fae000 */
[----:B------:R-:W-:Y:S02]  /*0cf0*/  @!P4 FSEL R19, R19, R11, !P5 ;  /* 0x0000000b1313c208 */ /* 0x000fe40006800000 */
[----:B-1----:R-:W-:Y:S02]  /*0d00*/  CS2R R8, SRZ ;  /* 0x0000000000087805 */ /* 0x002fe4000001ff00 */
[----:B------:R-:W-:Y:S01]  /*0d10*/  CS2R R10, SRZ ;  /* 0x00000000000a7805 */ /* 0x000fe2000001ff00 */
[----:B------:R-:W-:-:S04]  /*0d20*/  IMAD R23, R25, 0x6600, R23 ;  /* 0x0000660019177824 */ /* 0x000fc800078e0217 */
[----:B------:R-:W-:Y:S01]  /*0d30*/  IMAD.WIDE R36, R23, 0x4, R34 ;  /* 0x0000000417247825 */ /* 0x000fe200078e0222 */
[-C--:B--2---:R-:W-:Y:S02]  /*0d40*/  FSETP.NAN.AND P2, PT, R5, R5.reuse, PT ;  /* 0x000000050500720b */ /* 0x084fe40003f48000 */
[-C--:B------:R-:W-:Y:S02]  /*0d50*/  FSETP.NAN.AND P3, PT, R4, R4.reuse, PT ;  /* 0x000000040400720b */ /* 0x080fe40003f68000 */
[----:B------:R-:W-:Y:S02]  /*0d60*/  FSETP.GEU.AND P5, PT, R13, R5, PT ;  /* 0x000000050d00720b */ /* 0x000fe40003fae000 */
[----:B------:R-:W-:-:S07]  /*0d70*/  FSETP.GEU.AND P4, PT, R12, R4, PT ;  /* 0x000000040c00720b */ /* 0x000fce0003f8e000 */
[----:B------:R-:W-:Y:S01]  /*0d80*/  @!P2 FSEL R5, R5, R13, !P5 ;  /* 0x0000000d0505a208 */ /* 0x000fe20006800000 */
[----:B------:R-:W-:Y:S01]  /*0d90*/  IMAD R13, R24, 0x6600, R33 ;  /* 0x00006600180d7824 */ /* 0x000fe200078e0221 */
[----:B------:R-:W-:-:S03]  /*0da0*/  @!P3 FSEL R4, R4, R12, !P4 ;  /* 0x0000000c0404b208 */ /* 0x000fc60006000000 */
[----:B------:R-:W-:Y:S01]  /*0db0*/  IMAD.WIDE R12, R13, 0x4, R34 ;  /* 0x000000040d0c7825 */ /* 0x000fe200078e0222 */
[----:B------:R-:W-:-:S04]  /*0dc0*/  FSETP.NAN.AND P4, PT, R6, R6, PT ;  /* 0x000000060600720b */ /* 0x000fc80003f88000 */
[----:B------:R1:W2:Y:S01]  /*0dd0*/  @P0 LDG.E.EL.128 R8, desc[UR6][R12.64] ;  /* 0x000000060c080981 */ /* 0x0002a2000c2e1d00 */
[----:B------:R-:W-:Y:S02]  /*0de0*/  FSETP.NAN.AND P3, PT, R7, R7, PT ;  /* 0x000000070700720b */ /* 0x000fe40003f68000 */
[----:B------:R-:W-:-:S06]  /*0df0*/  FSETP.GEU.AND P5, PT, R14, R6, PT ;  /* 0x000000060e00720b */ /* 0x000fcc0003fae000 */
[----:B------:R-:W-:Y:S02]  /*0e00*/  @!P4 FSEL R6, R6, R14, !P5 ;  /* 0x0000000e0606c208 */ /* 0x000fe40006800000 */
[----:B------:R-:W-:Y:S02]  /*0e10*/  FSETP.GEU.AND P4, PT, R15, R7, PT ;  /* 0x000000070f00720b */ /* 0x000fe40003f8e000 */
[----:B-1----:R-:W-:Y:S02]  /*0e20*/  CS2R R12, SRZ ;  /* 0x00000000000c7805 */ /* 0x002fe4000001ff00 */
[----:B------:R-:W-:Y:S02]  /*0e30*/  @!P3 FSEL R7, R7, R15, !P4 ;  /* 0x0000000f0707b208 */ /* 0x000fe40006000000 */
[----:B------:R-:W-:-:S06]  /*0e40*/  CS2R R14, SRZ ;  /* 0x00000000000e7805 */ /* 0x000fcc000001ff00 */
[----:B------:R1:W4:Y:S01]  /*0e50*/  @P1 LDG.E.EL.128 R12, desc[UR6][R36.64] ;  /* 0x00000006240c1981 */ /* 0x000322000c2e1d00 */
[-C--:B---3--:R-:W-:Y:S02]  /*0e60*/  FSETP.NAN.AND P2, PT, R28, R28.reuse, PT ;  /* 0x0000001c1c00720b */ /* 0x088fe40003f48000 */
[----:B------:R-:W-:Y:S02]  /*0e70*/  FSETP.GEU.AND P5, PT, R16, R28, PT ;  /* 0x0000001c1000720b */ /* 0x000fe40003fae000 */
[----:B------:R-:W-:Y:S02]  /*0e80*/  FSETP.NAN.AND P4, PT, R29, R29, PT ;  /* 0x0000001d1d00720b */ /* 0x000fe40003f88000 */
[----:B------:R-:W-:-:S07]  /*0e90*/  FSETP.NAN.AND P3, PT, R30, R30, PT ;  /* 0x0000001e1e00720b */ /* 0x000fce0003f68000 */
[----:B------:R-:W-:Y:S02]  /*0ea0*/  @!P2 FSEL R28, R28, R16, !P5 ;  /* 0x000000101c1ca208 */ /* 0x000fe40006800000 */
[----:B------:R-:W-:Y:S02]  /*0eb0*/  FSETP.NAN.AND P2, PT, R31, R31, PT ;  /* 0x0000001f1f00720b */ /* 0x000fe40003f48000 */
[----:B------:R-:W-:Y:S01]  /*0ec0*/  FSETP.GEU.AND P5, PT, R17, R29, PT ;  /* 0x0000001d1100720b */ /* 0x000fe20003fae000 */
[----:B------:R-:W-:-:S03]  /*0ed0*/  IMAD R23, R24, 0x6600, R22 ;  /* 0x0000660018177824 */ /* 0x000fc600078e0216 */
[----:B------:R-:W-:Y:S02]  /*0ee0*/  @!P4 FSEL R29, R29, R17, !P5 ;  /* 0x000000111d1dc208 */ /* 0x000fe40006800000 */
[----:B------:R-:W-:Y:S02]  /*0ef0*/  FSETP.GEU.AND P4, PT, R18, R30, PT ;  /* 0x0000001e1200720b */ /* 0x000fe40003f8e000 */
[----:B------:R-:W-:Y:S02]  /*0f00*/  FSETP.GEU.AND P5, PT, R19, R31, PT ;  /* 0x0000001f1300720b */ /* 0x000fe40003fae000 */
[----:B------:R-:W-:Y:S02]  /*0f10*/  CS2R R16, SRZ ;  /* 0x0000000000107805 */ /* 0x000fe4000001ff00 */
[----:B------:R-:W-:Y:S02]  /*0f20*/  @!P3 FSEL R30, R30, R18, !P4 ;  /* 0x000000121e1eb208 */ /* 0x000fe40006000000 */
[----:B------:R-:W-:-:S02]  /*0f30*/  @!P2 FSEL R31, R31, R19, !P5 ;  /* 0x000000131f1fa208 */ /* 0x000fc40006800000 */
[----:B------:R-:W-:Y:S01]  /*0f40*/  CS2R R18, SRZ ;  /* 0x0000000000127805 */ /* 0x000fe2000001ff00 */
[----:B------:R-:W-:-:S05]  /*0f50*/  IMAD.WIDE R22, R23, 0x4, R34 ;  /* 0x0000000417167825 */ /* 0x000fca00078e0222 */
[----:B------:R3:W5:Y:S01]  /*0f60*/  @P0 LDG.E.EL.128 R16, desc[UR6][R22.64] ;  /* 0x0000000616100981 */ /* 0x000762000c2e1d00 */
[C---:B-1----:R-:W-:Y:S02]  /*0f70*/  IMAD R37, R25.reuse, 0x6600, R21 ;  /* 0x0000660019257824 */ /* 0x042fe400078e0215 */
[----:B------:R-:W-:Y:S01]  /*0f80*/  IMAD R33, R25, 0x6600, R20 ;  /* 0x0000660019217824 */ /* 0x000fe200078e0214 */
[----:B------:R-:W-:Y:S02]  /*0f90*/  CS2R R20, SRZ ;  /* 0x0000000000147805 */ /* 0x000fe4000001ff00 */
[----:B---3--:R-:W-:Y:S02]  /*0fa0*/  CS2R R22, SRZ ;  /* 0x0000000000167805 */ /* 0x008fe4000001ff00 */
[----:B--2---:R-:W-:Y:S02]  /*0fb0*/  FSETP.NAN.AND P2, PT, R8, R8, PT ;  /* 0x000000080800720b */ /* 0x004fe40003f48000 */
[----:B------:R-:W-:-:S02]  /*0fc0*/  FSETP.NAN.AND P3, PT, R9, R9, PT ;  /* 0x000000090900720b */ /* 0x000fc40003f68000 */
[----:B------:R-:W-:Y:S02]  /*0fd0*/  FSETP.GEU.AND P4, PT, R4, R8, PT ;  /* 0x000000080400720b */ /* 0x000fe40003f8e000 */
[----:B------:R-:W-:-:S07]  /*0fe0*/  FSETP.GEU.AND P5, PT, R5, R9, PT ;  /* 0x000000090500720b */ /* 0x000fce0003fae000 */
[----:B------:R-:W-:Y:S02]  /*0ff0*/  @!P2 FSEL R8, R8, R4, !P4 ;  /* 0x000000040808a208 */ /* 0x000fe40006000000 */
[----:B------:R-:W-:Y:S02]  /*1000*/  @!P3 FSEL R9, R9, R5, !P5 ;  /* 0x000000050909b208 */ /* 0x000fe40006800000 */
[-C--:B------:R-:W-:Y:S01]  /*1010*/  FSETP.NAN.AND P2, PT, R10, R10.reuse, PT ;  /* 0x0000000a0a00720b */ /* 0x080fe20003f48000 */
[----:B------:R-:W-:Y:S01]  /*1020*/  IMAD.WIDE R4, R37, 0x4, R34 ;  /* 0x0000000425047825 */ /* 0x000fe200078e0222 */
[-C--:B------:R-:W-:Y:S02]  /*1030*/  FSETP.NAN.AND P3, PT, R11, R11.reuse, PT ;  /* 0x0000000b0b00720b */ /* 0x080fe40003f68000 */
[----:B------:R-:W-:Y:S02]  /*1040*/  FSETP.GEU.AND P4, PT, R6, R10, PT ;  /* 0x0000000a0600720b */ /* 0x000fe40003f8e000 */
[----:B------:R1:W2:Y:S01]  /*1050*/  @P1 LDG.E.EL.128 R20, desc[UR6][R4.64] ;  /* 0x0000000604141981 */ /* 0x0002a2000c2e1d00 */
[----:B------:R-:W-:Y:S01]  /*1060*/  FSETP.GEU.AND P5, PT, R7, R11, PT ;  /* 0x0000000b0700720b */ /* 0x000fe20003fae000 */
[----:B------:R-:W-:-:S05]  /*1070*/  IMAD R37, R24, 0x6600, R27 ;  /* 0x0000660018257824 */ /* 0x000fca00078e021b */
[----:B------:R-:W-:Y:S02]  /*1080*/  @!P2 FSEL R10, R10, R6, !P4 ;  /* 0x000000060a0aa208 */ /* 0x000fe40006000000 */
[----:B------:R-:W-:Y:S01]  /*1090*/  @!P3 FSEL R11, R11, R7, !P5 ;  /* 0x000000070b0bb208 */ /* 0x000fe20006800000 */
[----:B-1----:R-:W-:Y:S01]  /*10a0*/  IMAD R4, R24, 0x6600, R26 ;  /* 0x0000660018047824 */ /* 0x002fe200078e021a */
[----:B------:R-:W-:Y:S02]  /*10b0*/  CS2R R24, SRZ ;  /* 0x0000000000187805 */ /* 0x000fe4000001ff00 */
[----:B------:R-:W-:Y:S02]  /*10c0*/  CS2R R26, SRZ ;  /* 0x00000000001a7805 */ /* 0x000fe4000001ff00 */
[----:B----4-:R-:W-:Y:S01]  /*10d0*/  FSETP.NAN.AND P2, PT, R12, R12, PT ;  /* 0x0000000c0c00720b */ /* 0x010fe20003f48000 */
[----:B------:R-:W-:Y:S01]  /*10e0*/  IMAD.WIDE R6, R37, 0x4, R34 ;  /* 0x0000000425067825 */ /* 0x000fe200078e0222 */
[----:B------:R-:W-:-:S04]  /*10f0*/  FSETP.NAN.AND P3, PT, R13, R13, PT ;  /* 0x0000000d0d00720b */ /* 0x000fc80003f68000 */
[----:B------:R1:W3:Y:S01]  /*1100*/  @P0 LDG.E.EL.128 R24, desc[UR6][R6.64] ;  /* 0x0000000606180981 */ /* 0x0002e2000c2e1d00 */
[----:B------:R-:W-:Y:S01]  /*1110*/  IMAD.WIDE R36, R33, 0x4, R34 ;  /* 0x0000000421247825 */ /* 0x000fe200078e0222 */
[----:B------:R-:W-:-:S03]  /*1120*/  FSETP.GEU.AND P4, PT, R28, R12, PT ;  /* 0x0000000c1c00720b */ /* 0x000fc60003f8e000 */
[----:B------:R-:W-:Y:S01]  /*1130*/  IMAD.WIDE R34, R4, 0x4, R34 ;  /* 0x0000000404227825 */ /* 0x000fe200078e0222 */
[----:B------:R-:W-:Y:S02]  /*1140*/  CS2R R4, SRZ ;  /* 0x0000000000047805 */ /* 0x000fe4000001ff00 */
[----:B------:R-:W-:Y:S02]  /*1150*/  @!P2 FSEL R12, R12, R28, !P4 ;  /* 0x0000001c0c0ca208 */ /* 0x000fe40006000000 */
[----:B-1----:R-:W-:Y:S02]  /*1160*/  CS2R R6, SRZ ;  /* 0x0000000000067805 */ /* 0x002fe4000001ff00 */
[----:B------:R-:W-:-:S04]  /*1170*/  FSETP.GEU.AND P2, PT, R29, R13, PT ;  /* 0x0000000d1d00720b */ /* 0x000fc80003f4e000 */
[----:B------:R-:W4:Y:S01]  /*1180*/  @P1 LDG.E.EL.128 R4, desc[UR6][R36.64] ;  /* 0x0000000624041981 */ /* 0x000f22000c2e1d00 */
[----:B------:R-:W-:Y:S02]  /*1190*/  @!P3 FSEL R13, R13, R29, !P2 ;  /* 0x0000001d0d0db208 */ /* 0x000fe40005000000 */
[-C--:B------:R-:W-:Y:S02]  /*11a0*/  FSETP.NAN.AND P1, PT, R14, R14.reuse, PT ;  /* 0x0000000e0e00720b */ /* 0x080fe40003f28000 */
[-C--:B------:R-:W-:Y:S02]  /*11b0*/  FSETP.NAN.AND P2, PT, R15, R15.reuse, PT ;  /* 0x0000000f0f00720b */ /* 0x080fe40003f48000 */
[----:B------:R-:W-:Y:S02]  /*11c0*/  FSETP.GEU.AND P3, PT, R30, R14, PT ;  /* 0x0000000e1e00720b */ /* 0x000fe40003f6e000 */
[----:B------:R-:W-:Y:S02]  /*11d0*/  FSETP.GEU.AND P4, PT, R31, R15, PT ;  /* 0x0000000f1f00720b */ /* 0x000fe40003f8e000 */
[----:B------:R-:W-:-:S05]  /*11e0*/  CS2R R28, SRZ ;  /* 0x00000000001c7805 */ /* 0x000fca000001ff00 */
[----:B------:R-:W-:Y:S02]  /*11f0*/  @!P1 FSEL R14, R14, R30, !P3 ;  /* 0x0000001e0e0e9208 */ /* 0x000fe40005800000 */
[----:B------:R-:W-:Y:S02]  /*1200*/  @!P2 FSEL R15, R15, R31, !P4 ;  /* 0x0000001f0f0fa208 */ /* 0x000fe40006000000 */
[----:B------:R-:W-:-:S06]  /*1210*/  CS2R R30, SRZ ;  /* 0x00000000001e7805 */ /* 0x000fcc000001ff00 */
[----:B------:R-:W4:Y:S01]  /*1220*/  @P0 LDG.E.EL.128 R28, desc[UR6][R34.64] ;  /* 0x00000006221c0981 */ /* 0x000f22000c2e1d00 */
[----:B-----5:R-:W-:Y:S02]  /*1230*/  FSETP.NAN.AND P0, PT, R16, R16, PT ;  /* 0x000000101000720b */ /* 0x020fe40003f08000 */
[-C--:B------:R-:W-:Y:S02]  /*1240*/  FSETP.NAN.AND P2, PT, R17, R17.reuse, PT ;  /* 0x000000111100720b */ /* 0x080fe40003f48000 */
[----:B------:R-:W-:Y:S02]  /*1250*/  FSETP.NAN.AND P3, PT, R18, R18, PT ;  /* 0x000000121200720b */ /* 0x000fe40003f68000 */
[----:B------:R-:W-:Y:S02]  /*1260*/  FSETP.GEU.AND P1, PT, R8, R16, PT ;  /* 0x000000100800720b */ /* 0x000fe40003f2e000 */
[----:B------:R-:W-:Y:S02]  /*1270*/  FSETP.GEU.AND P4, PT, R9, R17, PT ;  /* 0x000000110900720b */ /* 0x000fe40003f8e000 */
[----:B------:R-:W-:-:S03]  /*1280*/  FSETP.GEU.AND P5, PT, R10, R18, PT ;  /* 0x000000120a00720b */ /* 0x000fc60003fae000 */
[----:B------:R-:W-:Y:S02]  /*1290*/  @!P0 FSEL R16, R16, R8, !P1 ;  /* 0x0000000810108208 */ /* 0x000fe40004800000 */
[----:B------:R-:W-:Y:S02]  /*12a0*/  FSETP.NAN.AND P0, PT, R19, R19, PT ;  /* 0x000000131300720b */ /* 0x000fe40003f08000 */
[----:B------:R-:W-:Y:S02]  /*12b0*/  @!P2 FSEL R17, R17, R9, !P4 ;  /* 0x000000091111a208 */ /* 0x000fe40006000000 */
[----:B------:R-:W-:Y:S01]  /*12c0*/  @!P3 FSEL R18, R18, R10, !P5 ;  /* 0x0000000a1212b208 */ /* 0x000fe20006800000 */
[----:B------:R-:W1:Y:S01]  /*12d0*/  S2R R8, SR_TID.X ;  /* 0x0000000000087919 */ /* 0x000e620000002100 */
[----:B------:R-:W-:-:S07]  /*12e0*/  FSETP.GEU.AND P5, PT, R11, R19, PT ;  /* 0x000000130b00720b */ /* 0x000fce0003fae000 */
[----:B------:R-:W-:Y:S01]  /*12f0*/  @!P0 FSEL R19, R19, R11, !P5 ;  /* 0x0000000b13138208 */ /* 0x000fe20006800000 */
[----:B------:R-:W5:Y:S01]  /*1300*/  S2UR UR5, SR_CgaCtaId ;  /* 0x00000000000579c3 */ /* 0x000f620000008800 */
[----:B------:R-:W-:Y:S01]  /*1310*/  UMOV UR4, 0x400 ;  /* 0x0000040000047882 */ /* 0x000fe20000000000 */
[----:B-1----:R-:W-:Y:S01]  /*1320*/  IMAD.SHL.U32 R9, R8, 0x80, RZ ;  /* 0x0000008008097824 */ /* 0x002fe200078e00ff */
[----:B------:R-:W-:Y:S01]  /*1330*/  SHF.R.U32.HI R10, RZ, 0x3, R8 ;  /* 0x00000003ff0a7819 */ /* 0x000fe20000011608 */
[----:B-----5:R-:W-:-:S03]  /*1340*/  UPRMT UR4, UR5, 0x654, UR4 ;  /* 0x0000065405047896 */ /* 0x020fc60008000004 */
[----:B------:R-:W-:Y:S02]  /*1350*/  SGXT.U32 R10, R10, 0x4 ;  /* 0x000000040a0a781a */ /* 0x000fe40000000000 */
[----:B------:R-:W-:-:S04]  /*1360*/  LOP3.LUT R9, R9, 0x380, RZ, 0xc0, !PT ;  /* 0x0000038009097812 */ /* 0x000fc800078ec0ff */
[C---:B------:R-:W-:Y:S02]  /*1370*/  LOP3.LUT R10, R9.reuse, R10, RZ, 0xfc, !PT ;  /* 0x0000000a090a7212 */ /* 0x040fe400078efcff */
[----:B------:R-:W-:Y:S02]  /*1380*/  LEA.HI R11, R9, UR4, RZ, 0x1f ;  /* 0x00000004090b7c11 */ /* 0x000fe4000f8ff8ff */
[----:B------:R-:W-:Y:S02]  /*1390*/  LOP3.LUT R0, R32, 0x1c, R0, 0xf8, !PT ;  /* 0x0000001c20007812 */ /* 0x000fe400078ef800 */
[----:B--2---:R-:W-:Y:S02]  /*13a0*/  FSETP.NAN.AND P1, PT, R20, R20, PT ;  /* 0x000000141400720b */ /* 0x004fe40003f28000 */
[----:B------:R-:W-:Y:S02]  /*13b0*/  FSETP.NAN.AND P2, PT, R22, R22, PT ;  /* 0x000000161600720b */ /* 0x000fe40003f48000 */
[----:B------:R-:W-:-:S02]  /*13c0*/  FSETP.NAN.AND P3, PT, R21, R21, PT ;  /* 0x000000151500720b */ /* 0x000fc40003f68000 */
[----:B------:R-:W-:Y:S02]  /*13d0*/  FSETP.NAN.AND P4, PT, R23, R23, PT ;  /* 0x000000171700720b */ /* 0x000fe40003f88000 */
[----:B------:R-:W-:Y:S02]  /*13e0*/  FSETP.GEU.AND P6, PT, R12, R20, PT ;  /* 0x000000140c00720b */ /* 0x000fe40003fce000 */
[----:B------:R-:W-:-:S03]  /*13f0*/  FSETP.GEU.AND P5, PT, R14, R22, PT ;  /* 0x000000160e00720b */ /* 0x000fc60003fae000 */
[----:B------:R-:W-:Y:S02]  /*1400*/  @!P1 FSEL R20, R20, R12, !P6 ;  /* 0x0000000c14149208 */ /* 0x000fe40007000000 */
[----:B------:R-:W-:Y:S02]  /*1410*/  FSETP.GEU.AND P1, PT, R13, R21, PT ;  /* 0x000000150d00720b */ /* 0x000fe40003f2e000 */
[----:B---3--:R-:W-:Y:S02]  /*1420*/  FSETP.NAN.AND P0, PT, R24, R24, PT ;  /* 0x000000181800720b */ /* 0x008fe40003f08000 */
[----:B------:R-:W-:Y:S02]  /*1430*/  FSETP.GEU.AND P6, PT, R15, R23, PT ;  /* 0x000000170f00720b */ /* 0x000fe40003fce000 */
[----:B------:R-:W-:Y:S02]  /*1440*/  @!P2 FSEL R22, R22, R14, !P5 ;  /* 0x0000000e1616a208 */ /* 0x000fe40006800000 */
[----:B------:R-:W-:-:S02]  /*1450*/  @!P3 FSEL R21, R21, R13, !P1 ;  /* 0x0000000d1515b208 */ /* 0x000fc40004800000 */
[----:B------:R-:W-:Y:S02]  /*1460*/  FSETP.NAN.AND P2, PT, R26, R26, PT ;  /* 0x0000001a1a00720b */ /* 0x000fe40003f48000 */
[----:B------:R-:W-:Y:S02]  /*1470*/  FSETP.NAN.AND P3, PT, R25, R25, PT ;  /* 0x000000191900720b */ /* 0x000fe40003f68000 */
[----:B------:R-:W-:Y:S02]  /*1480*/  @!P4 FSEL R23, R23, R15, !P6 ;  /* 0x0000000f1717c208 */ /* 0x000fe40007000000 */
[----:B------:R-:W-:Y:S02]  /*1490*/  FSETP.GEU.AND P4, PT, R16, R24, PT ;  /* 0x000000181000720b */ /* 0x000fe40003f8e000 */
[----:B----4-:R-:W-:Y:S02]  /*14a0*/  FSETP.NAN.AND P1, PT, R4, R4, PT ;  /* 0x000000040400720b */ /* 0x010fe40003f28000 */
[----:B------:R-:W-:-:S02]  /*14b0*/  @!P0 FSEL R24, R24, R16, !P4 ;  /* 0x0000001018188208 */ /* 0x000fc40006000000 */
[----:B------:R-:W-:Y:S02]  /*14c0*/  FSETP.GEU.AND P4, PT, R18, R26, PT ;  /* 0x0000001a1200720b */ /* 0x000fe40003f8e000 */
[----:B------:R-:W-:Y:S02]  /*14d0*/  FSETP.GEU.AND P0, PT, R17, R25, PT ;  /* 0x000000191100720b */ /* 0x000fe40003f0e000 */
[----:B------:R-:W-:Y:S02]  /*14e0*/  @!P2 FSEL R26, R26, R18, !P4 ;  /* 0x000000121a1aa208 */ /* 0x000fe40006000000 */
[----:B------:R-:W-:Y:S02]  /*14f0*/  FSETP.GEU.AND P5, PT, R20, R4, PT ;  /* 0x000000041400720b */ /* 0x000fe40003fae000 */
[----:B------:R-:W-:Y:S02]  /*1500*/  @!P3 FSEL R25, R25, R17, !P0 ;  /* 0x000000111919b208 */ /* 0x000fe40004000000 */
[----:B------:R-:W-:-:S02]  /*1510*/  FSETP.NAN.AND P2, PT, R5, R5, PT ;  /* 0x000000050500720b */ /* 0x000fc40003f48000 */
[----:B------:R-:W-:Y:S02]  /*1520*/  FSETP.NAN.AND P3, PT, R6, R6, PT ;  /* 0x000000060600720b */ /* 0x000fe40003f68000 */
[----:B------:R-:W-:Y:S02]  /*1530*/  @!P1 SEL R4, R4, R20, !P5 ;  /* 0x0000001404049207 */ /* 0x000fe40006800000 */
[----:B------:R-:W-:Y:S02]  /*1540*/  FSETP.NAN.AND P1, PT, R27, R27, PT ;  /* 0x0000001b1b00720b */ /* 0x000fe40003f28000 */
[----:B------:R-:W-:Y:S02]  /*1550*/  FSETP.NAN.AND P0, PT, R7, R7, PT ;  /* 0x000000070700720b */ /* 0x000fe40003f08000 */
[----:B------:R-:W-:Y:S02]  /*1560*/  FSETP.GEU.AND P4, PT, R21, R5, PT ;  /* 0x000000051500720b */ /* 0x000fe40003f8e000 */
[----:B------:R-:W-:-:S02]  /*1570*/  FSETP.GEU.AND P5, PT, R22, R6, PT ;  /* 0x000000061600720b */ /* 0x000fc40003fae000 */
[----:B------:R-:W-:Y:S02]  /*1580*/  @!P2 SEL R5, R5, R21, !P4 ;  /* 0x000000150505a207 */ /* 0x000fe40006000000 */
[----:B------:R-:W-:Y:S02]  /*1590*/  @!P3 SEL R6, R6, R22, !P5 ;  /* 0x000000160606b207 */ /* 0x000fe40006800000 */
[----:B------:R-:W-:Y:S02]  /*15a0*/  FSETP.GEU.AND P4, PT, R19, R27, PT ;  /* 0x0000001b1300720b */ /* 0x000fe40003f8e000 */
[----:B------:R-:W-:Y:S02]  /*15b0*/  FSETP.NAN.AND P2, PT, R28, R28, PT ;  /* 0x0000001c1c00720b */ /* 0x000fe40003f48000 */
[----:B------:R-:W-:Y:S02]  /*15c0*/  FSETP.GEU.AND P5, PT, R23, R7, PT ;  /* 0x000000071700720b */ /* 0x000fe40003fae000 */
[----:B------:R-:W-:-:S02]  /*15d0*/  FSETP.NAN.AND P3, PT, R29, R29, PT ;  /* 0x0000001d1d00720b */ /* 0x000fc40003f68000 */
[----:B------:R-:W-:Y:S02]  /*15e0*/  LOP3.LUT R12, R9, 0x20, RZ, 0xfc, !PT ;  /* 0x00000020090c7812 */ /* 0x000fe400078efcff */
[----:B------:R-:W-:Y:S02]  /*15f0*/  @!P1 FSEL R27, R27, R19, !P4 ;  /* 0x000000131b1b9208 */ /* 0x000fe40006000000 */
[----:B------:R-:W-:Y:S02]  /*1600*/  LOP3.LUT R14, R9, 0x40, RZ, 0xfc, !PT ;  /* 0x00000040090e7812 */ /* 0x000fe400078efcff */
[----:B------:R-:W-:Y:S02]  /*1610*/  @!P0 SEL R7, R7, R23, !P5 ;  /* 0x0000001707078207 */ /* 0x000fe40006800000 */
[----:B------:R-:W-:Y:S02]  /*1620*/  FSETP.NAN.AND P1, PT, R30, R30, PT ;  /* 0x0000001e1e00720b */ /* 0x000fe40003f28000 */
[----:B------:R-:W-:-:S02]  /*1630*/  LOP3.LUT R15, R9, 0x60, RZ, 0xfc, !PT ;  /* 0x00000060090f7812 */ /* 0x000fc400078efcff */
[----:B------:R-:W-:Y:S01]  /*1640*/  FSETP.NAN.AND P0, PT, R31, R31, PT ;  /* 0x0000001f1f00720b */ /* 0x000fe20003f08000 */
[----:B------:R-:W-:Y:S01]  /*1650*/  IMAD R13, R10, 0x4, R11 ;  /* 0x000000040a0d7824 */ /* 0x000fe200078e020b */
[----:B------:R-:W-:Y:S02]  /*1660*/  LEA.HI R9, R12, UR4, RZ, 0x1f ;  /* 0x000000040c097c11 */ /* 0x000fe4000f8ff8ff */
[----:B------:R-:W-:Y:S02]  /*1670*/  LEA.HI R11, R14, UR4, RZ, 0x1f ;  /* 0x000000040e0b7c11 */ /* 0x000fe4000f8ff8ff */
[----:B------:R-:W-:Y:S02]  /*1680*/  FSETP.GEU.AND P4, PT, R24, R28, PT ;  /* 0x0000001c1800720b */ /* 0x000fe40003f8e000 */
[----:B------:R-:W-:Y:S02]  /*1690*/  LEA.HI R17, R15, UR4, RZ, 0x1f ;  /* 0x000000040f117c11 */ /* 0x000fe4000f8ff8ff */
[----:B------:R-:W-:Y:S01]  /*16a0*/  FSETP.GEU.AND P5, PT, R25, R29, PT ;  /* 0x0000001d1900720b */ /* 0x000fe20003fae000 */
[----:B------:R-:W-:Y:S01]  /*16b0*/  IMAD R12, R10, 0x4, R9 ;  /* 0x000000040a0c7824 */ /* 0x000fe200078e0209 */
[----:B------:R-:W-:Y:S01]  /*16c0*/  @!P2 SEL R28, R28, R24, !P4 ;  /* 0x000000181c1ca207 */ /* 0x000fe20006000000 */
[C---:B------:R-:W-:Y:S01]  /*16d0*/  IMAD R15, R10.reuse, 0x4, R11 ;  /* 0x000000040a0f7824 */ /* 0x040fe200078e020b */
[----:B------:R-:W-:Y:S01]  /*16e0*/  @!P3 SEL R29, R29, R25, !P5 ;  /* 0x000000191d1db207 */ /* 0x000fe20006800000 */
[----:B------:R-:W-:Y:S01]  /*16f0*/  IMAD R14, R10, 0x4, R17 ;  /* 0x000000040a0e7824 */ /* 0x000fe200078e0211 */
[----:B------:R-:W-:-:S02]  /*1700*/  FSETP.GEU.AND P2, PT, R26, R30, PT ;  /* 0x0000001e1a00720b */ /* 0x000fc40003f4e000 */
[----:B------:R-:W-:Y:S01]  /*1710*/  FSETP.GEU.AND P3, PT, R27, R31, PT ;  /* 0x0000001f1b00720b */ /* 0x000fe20003f6e000 */
[----:B------:R1:W-:Y:S01]  /*1720*/  STS [R13], R4 ;  /* 0x000000040d007388 */ /* 0x0003e20000000800 */
[----:B------:R-:W-:Y:S02]  /*1730*/  @!P1 SEL R30, R30, R26, !P2 ;  /* 0x0000001a1e1e9207 */ /* 0x000fe40005000000 */
[----:B------:R-:W-:Y:S01]  /*1740*/  @!P0 SEL R31, R31, R27, !P3 ;  /* 0x0000001b1f1f8207 */ /* 0x000fe20005800000 */
[----:B------:R-:W-:Y:S04]  /*1750*/  STS [R12+0x80], R5 ;  /* 0x000080050c007388 */ /* 0x000fe80000000800 */
[----:B------:R-:W-:Y:S04]  /*1760*/  STS [R15+0x100], R6 ;  /* 0x000100060f007388 */ /* 0x000fe80000000800 */
[----:B------:R-:W-:Y:S04]  /*1770*/  STS [R14+0x180], R7 ;  /* 0x000180070e007388 */ /* 0x000fe80000000800 */
[----:B------:R2:W-:Y:S04]  /*1780*/  STS [R13+0x40], R28 ;  /* 0x0000401c0d007388 */ /* 0x0005e80000000800 */
[----:B------:R3:W-:Y:S04]  /*1790*/  STS [R12+0xc0], R29 ;  /* 0x0000c01d0c007388 */ /* 0x0007e80000000800 */
[----:B------:R-:W-:Y:S04]  /*17a0*/  STS [R15+0x140], R30 ;  /* 0x0001401e0f007388 */ /* 0x000fe80000000800 */
[----:B------:R-:W-:Y:S01]  /*17b0*/  STS [R14+0x1c0], R31 ;  /* 0x0001c01f0e007388 */ /* 0x000fe20000000800 */
[----:B------:R-:W-:-:S02]  /*17c0*/  IMAD.SHL.U32 R9, R8, 0x2, RZ ;  /* 0x0000000208097824 */ /* 0x000fc400078e00ff */
[----:B------:R-:W-:-:S03]  /*17d0*/  IMAD.SHL.U32 R10, R8, 0x4, RZ ;  /* 0x00000004080a7824 */ /* 0x000fc600078e00ff */
[----:B------:R-:W-:Y:S02]  /*17e0*/  LOP3.LUT R9, R9, 0xf0, RZ, 0xc0, !PT ;  /* 0x000000f009097812 */ /* 0x000fe400078ec0ff */
[----:B------:R-:W-:-:S03]  /*17f0*/  LOP3.LUT R10, R10, 0x1fc, RZ, 0xc0, !PT ;  /* 0x000001fc0a0a7812 */ /* 0x000fc600078ec0ff */
[----:B------:R-:W-:-:S04]  /*1800*/  VIADD R9, R9, UR4 ;  /* 0x0000000409097c36 */ /* 0x000fc80008000000 */
[----:B-1----:R-:W-:Y:S01]  /*1810*/  IMAD R4, R10, 0x4, R9 ;  /* 0x000000040a047824 */ /* 0x002fe200078e0209 */
[----:B------:R-:W-:Y:S01]  /*1820*/  BAR.SYNC.DEFER_BLOCKING 0x0 ;  /* 0x0000000000007b1d */ /* 0x000fe20000010000 */
[----:B------:R-:W-:-:S04]  /*1830*/  SHF.R.S32.HI R11, RZ, 0x1f, R0 ;  /* 0x0000001fff0b7819 */ /* 0x000fc80000011400 */
[----:B------:R-:W-:-:S03]  /*1840*/  LEA.HI R11, R11, R0, RZ, 0x6 ;  /* 0x000000000b0b7211 */ /* 0x000fc600078f30ff */
[----:B------:R-:W1:Y:S01]  /*1850*/  LDC.64 R8, c[0x0][0x218] ;  /* 0x00008600ff087b82 */ /* 0x000e620000000a00 */
[----:B--2---:R-:W-:Y:S01]  /*1860*/  LOP3.LUT R13, R11, 0xffffffc0, RZ, 0xc0, !PT ;  /* 0xffffffc00b0d7812 */ /* 0x004fe200078ec0ff */
[----:B------:R-:W2:Y:S01]  /*1870*/  LDS.128 R4, [R4] ;  /* 0x0000000004047984 */ /* 0x000ea20000000c00 */
[----:B------:R-:W-:-:S03]  /*1880*/  SHF.R.S32.HI R11, RZ, 0x6, R11 ;  /* 0x00000006ff0b7819 */ /* 0x000fc6000001140b */
[C---:B---3--:R-:W-:Y:S01]  /*1890*/  IMAD.IADD R12, R0.reuse, 0x1, -R13 ;  /* 0x00000001000c7824 */ /* 0x048fe200078e0a0d */
[----:B------:R-:W-:Y:S02]  /*18a0*/  ISETP.GE.AND P0, PT, R0, 0x100, PT ;  /* 0x000001000000780c */ /* 0x000fe40003f06270 */
[----:B------:R-:W-:Y:S01]  /*18b0*/  LOP3.LUT R0, R2, R3, RZ, 0xfc, !PT ;  /* 0x0000000302007212 */ /* 0x000fe200078efcff */
[----:B------:R-:W-:Y:S01]  /*18c0*/  IMAD R12, R11, 0x14000, R12 ;  /* 0x000140000b0c7824 */ /* 0x000fe200078e020c */
[----:B------:R-:W-:Y:S02]  /*18d0*/  LOP3.LUT R11, R2, 0x10, R3, 0xfe, !PT ;  /* 0x00000010020b7812 */ /* 0x000fe400078efe03 */
[----:B------:R-:W-:Y:S02]  /*18e0*/  LOP3.LUT R13, R10, 0x200, RZ, 0xfc, !PT ;  /* 0x000002000a0d7812 */ /* 0x000fe400078efcff */
[C---:B------:R-:W-:Y:S02]  /*18f0*/  ISETP.LT.AND P1, PT, R0.reuse, 0x300, !P0 ;  /* 0x000003000000780c */ /* 0x040fe40004721270 */
[----:B------:R-:W-:Y:S01]  /*1900*/  ISETP.LT.AND P0, PT, R11, 0x300, !P0 ;  /* 0x000003000b00780c */ /* 0x000fe20004701270 */
[----:B------:R-:W-:Y:S01]  /*1910*/  IMAD R3, R0, 0x40, R12 ;  /* 0x0000004000037824 */ /* 0x000fe200078e020c */
[----:B------:R-:W-:-:S03]  /*1920*/  SHF.R.U32.HI R13, RZ, 0x1, R13 ;  /* 0x00000001ff0d7819 */ /* 0x000fc6000001160d */
[----:B-1----:R-:W-:Y:S01]  /*1930*/  IMAD.WIDE R2, R3, 0x4, R8 ;  /* 0x0000000403027825 */ /* 0x002fe200078e0208 */
[----:B------:R-:W-:-:S05]  /*1940*/  LOP3.LUT R13, R13, 0x1f0, RZ, 0xc0, !PT ;  /* 0x000001f00d0d7812 */ /* 0x000fca00078ec0ff */
[----:B------:R-:W-:-:S04]  /*1950*/  VIADD R13, R13, UR4 ;  /* 0x000000040d0d7c36 */ /* 0x000fc80008000000 */
[----:B------:R-:W-:Y:S01]  /*1960*/  IMAD R13, R10, 0x4, R13 ;  /* 0x000000040a0d7824 */ /* 0x000fe200078e020d */
[----:B--2---:R1:W-:Y:S01]  /*1970*/  @P1 STG.E.128 desc[UR6][R2.64], R4 ;  /* 0x0000000402001986 */ /* 0x0043e2000c101d06 */
[----:B------:R-:W-:Y:S05]  /*1980*/  @!P0 EXIT ;  /* 0x000000000000894d */ /* 0x000fea0003800000 */
[----:B-1----:R-:W0:Y:S01]  /*1990*/  LDS.128 R4, [R13+0x800] ;  /* 0x000800000d047984 */ /* 0x002e220000000c00 */
[----:B------:R-:W-:-:S04]  /*19a0*/  IMAD R11, R11, 0x40, R12 ;  /* 0x000000400b0b7824 */ /* 0x000fc800078e020c */
[----:B------:R-:W-:-:S05]  /*19b0*/  IMAD.WIDE R8, R11, 0x4, R8 ;  /* 0x000000040b087825 */ /* 0x000fca00078e0208 */
[----:B0-----:R-:W-:Y:S01]  /*19c0*/  STG.E.128 desc[UR6][R8.64], R4 ;  /* 0x0000000408007986 */ /* 0x001fe2000c101d06 */
[----:B------:R-:W-:Y:S05]  /*19d0*/  EXIT ;  /* 0x000000000000794d */ /* 0x000fea0003800000 */
.L_x_0:
[----:B------:R-:W-:-:S00]  /*19e0*/  BRA `(.L_x_0) ;  /* 0xfffffffc00fc7947 */ /* 0x000fc0000383ffff */
[----:B------:R-:W-:-:S00]  /*19f0*/  NOP ;  /* 0x0000000000007918 */ /* 0x000fc00000000000 */
        /* <DEDUP_REMOVED lines=8> */
.L_x_1:


//--------------------- .nv.shared.triton_poi_fused_max_pool2d_with_indices_39 --------------------------
	.section	.nv.shared.triton_poi_fused_max_pool2d_with_indices_39,"aw",@nobits
	.sectionflags	@""
	.align	16
	.zero		1024


//--------------------- .nv.constant0.triton_poi_fused_max_pool2d_with_indices_39 --------------------------
	.section	.nv.constant0.triton_poi_fused_max_pool2d_with_indices_39,"a",@progbits
	.sectionflags	@""
	.align	4
.nv.constant0.triton_poi_fused_max_pool2d_with_indices_39:
	.zero		552
